//
// Generated by NVIDIA NVVM Compiler
//
// Compiler Build ID: CL-36424714
// Cuda compilation tools, release 13.0, V13.0.88
// Based on NVVM 20.0.0
//

.version 9.0
.target sm_100
.address_size 64

	// .globl	_Z20parallel_processEdgePiS_S_i
.extern .func  (.param .b32 func_retval0) vprintf
(
	.param .b64 vprintf_param_0,
	.param .b64 vprintf_param_1
)
;
.global .attribute(.managed) .align 4 .b8 parent[120];
.global .attribute(.managed) .align 4 .b8 dist[120];
.global .attribute(.managed) .align 1 .b8 fixed[30];
.global .attribute(.managed) .align 4 .b8 Q[120];
.global .attribute(.managed) .align 4 .b8 R[120];
.global .attribute(.managed) .align 4 .b8 T[7200];
.global .attribute(.managed) .align 4 .b8 mwe[7200];
.global .attribute(.managed) .align 4 .u32 z_device;
.global .attribute(.managed) .align 4 .u32 Q_index;
.global .attribute(.managed) .align 4 .u32 R_index;
.global .attribute(.managed) .align 4 .u32 mwe_index;
.global .attribute(.managed) .align 4 .u32 T_index;
.global .attribute(.managed) .align 4 .u32 edge_cnt;
.global .align 1 .b8 $str[48] = {84, 104, 114, 101, 97, 100, 32, 37, 100, 32, 108, 111, 111, 107, 105, 110, 103, 32, 102, 111, 114, 32, 116, 104, 101, 32, 69, 100, 103, 101, 32, 116, 111, 32, 98, 101, 32, 112, 114, 111, 99, 101, 115, 115, 101, 100, 10};
.global .align 1 .b8 $str$1[36] = {69, 100, 103, 101, 32, 123, 37, 100, 44, 32, 37, 100, 44, 32, 37, 100, 125, 32, 102, 111, 117, 110, 100, 32, 97, 116, 32, 109, 121, 73, 68, 58, 37, 100, 10};
.global .align 1 .b8 $str$2[62] = {68, 101, 115, 116, 105, 110, 97, 116, 105, 111, 110, 32, 110, 111, 100, 101, 32, 105, 115, 32, 110, 111, 116, 32, 102, 105, 120, 101, 100, 32, 38, 32, 97, 108, 115, 111, 32, 97, 32, 109, 105, 110, 105, 109, 117, 109, 32, 101, 100, 103, 101, 32, 102, 111, 114, 32, 90, 58, 37, 100, 10};
.global .align 1 .b8 $str$3[40] = {65, 100, 100, 105, 110, 103, 32, 107, 58, 37, 100, 32, 116, 111, 32, 84, 114, 101, 101, 32, 38, 32, 82, 32, 102, 111, 114, 32, 112, 114, 111, 99, 101, 115, 115, 105, 110, 103, 10};
.global .align 1 .b8 $str$4[59] = {68, 101, 115, 116, 105, 110, 97, 116, 105, 111, 110, 32, 110, 111, 100, 101, 32, 105, 115, 32, 110, 111, 116, 32, 102, 105, 120, 101, 100, 32, 38, 32, 78, 79, 84, 32, 97, 32, 109, 105, 110, 105, 109, 117, 109, 32, 119, 101, 105, 103, 104, 116, 32, 101, 100, 103, 101, 10};
.global .align 1 .b8 $str$5[42] = {65, 100, 100, 105, 110, 103, 32, 107, 58, 37, 100, 32, 116, 111, 32, 81, 32, 102, 111, 114, 32, 105, 110, 115, 101, 114, 116, 105, 110, 103, 32, 105, 110, 116, 111, 32, 72, 101, 97, 112, 10};

.visible .entry _Z20parallel_processEdgePiS_S_i(
	.param .u64 .ptr .align 1 _Z20parallel_processEdgePiS_S_i_param_0,
	.param .u64 .ptr .align 1 _Z20parallel_processEdgePiS_S_i_param_1,
	.param .u64 .ptr .align 1 _Z20parallel_processEdgePiS_S_i_param_2,
	.param .u32 _Z20parallel_processEdgePiS_S_i_param_3
)
{
	.local .align 8 .b8 	__local_depot0[16];
	.reg .b64 	%SP;
	.reg .b64 	%SPL;
	.reg .pred 	%p<68>;
	.reg .b16 	%rs<3>;
	.reg .b32 	%r<92>;
	.reg .b64 	%rd<50>;

	mov.u64 	%SPL, __local_depot0;
	cvta.local.u64 	%SP, %SPL;
	ld.param.u64 	%rd5, [_Z20parallel_processEdgePiS_S_i_param_0];
	ld.param.u64 	%rd6, [_Z20parallel_processEdgePiS_S_i_param_1];
	ld.param.u64 	%rd7, [_Z20parallel_processEdgePiS_S_i_param_2];
	ld.param.u32 	%r8, [_Z20parallel_processEdgePiS_S_i_param_3];
	add.u64 	%rd8, %SP, 0;
	add.u64 	%rd1, %SPL, 0;
	mov.u32 	%r1, %tid.x;
	mov.u32 	%r9, %ntid.x;
	mov.u32 	%r10, %ctaid.x;
	mad.lo.s32 	%r2, %r9, %r10, %r1;
	ld.global.u32 	%r11, [edge_cnt];
	setp.ge.s32 	%p1, %r2, %r11;
	@%p1 bra 	$L__BB0_12;
	cvta.to.global.u64 	%rd9, %rd5;
	mul.wide.s32 	%rd10, %r2, 4;
	add.s64 	%rd11, %rd9, %rd10;
	ld.global.u32 	%r12, [%rd11];
	setp.ne.s32 	%p2, %r12, %r8;
	@%p2 bra 	$L__BB0_12;
	st.local.u32 	[%rd1], %r1;
	mov.u64 	%rd12, $str;
	cvta.global.u64 	%rd13, %rd12;
	{ // callseq 0, 0
	.param .b64 param0;
	st.param.b64 	[param0], %rd13;
	.param .b64 param1;
	st.param.b64 	[param1], %rd8;
	.param .b32 retval0;
	call.uni (retval0), 
	vprintf, 
	(
	param0, 
	param1
	);
	ld.param.b32 	%r13, [retval0];
	} // callseq 0
	cvta.to.global.u64 	%rd15, %rd6;
	add.s64 	%rd17, %rd15, %rd10;
	ld.global.u32 	%r3, [%rd17];
	cvta.to.global.u64 	%rd18, %rd7;
	add.s64 	%rd19, %rd18, %rd10;
	ld.global.u32 	%r4, [%rd19];
	st.local.v2.u32 	[%rd1], {%r8, %r3};
	st.local.u32 	[%rd1+8], %r4;
	mov.u64 	%rd20, $str$1;
	cvta.global.u64 	%rd21, %rd20;
	{ // callseq 1, 0
	.param .b64 param0;
	st.param.b64 	[param0], %rd21;
	.param .b64 param1;
	st.param.b64 	[param1], %rd8;
	.param .b32 retval0;
	call.uni (retval0), 
	vprintf, 
	(
	param0, 
	param1
	);
	ld.param.b32 	%r15, [retval0];
	} // callseq 1
	cvt.s64.s32 	%rd22, %r3;
	mov.u64 	%rd23, fixed;
	add.s64 	%rd2, %rd23, %rd22;
	ld.global.u8 	%rs1, [%rd2];
	setp.ne.s16 	%p3, %rs1, 0;
	@%p3 bra 	$L__BB0_11;
	ld.global.u32 	%r5, [edge_cnt];
	setp.lt.s32 	%p4, %r5, 1;
	@%p4 bra 	$L__BB0_8;
	mov.b32 	%r91, 0;
	mov.u64 	%rd25, mwe;
$L__BB0_5:
	mul.wide.u32 	%rd24, %r91, 8;
	add.s64 	%rd3, %rd25, %rd24;
	ld.global.u32 	%r18, [%rd3];
	setp.ne.s32 	%p5, %r18, %r8;
	@%p5 bra 	$L__BB0_7;
	ld.global.u32 	%r19, [%rd3+4];
	setp.eq.s32 	%p6, %r19, %r3;
	@%p6 bra 	$L__BB0_13;
$L__BB0_7:
	add.s32 	%r91, %r91, 1;
	setp.eq.s32 	%p7, %r91, %r5;
	@%p7 bra 	$L__BB0_8;
	bra.uni 	$L__BB0_5;
$L__BB0_8:
	mul.wide.s32 	%rd26, %r3, 4;
	mov.u64 	%rd27, dist;
	add.s64 	%rd4, %rd27, %rd26;
	ld.global.u32 	%r20, [%rd4];
	setp.le.s32 	%p8, %r20, %r4;
	@%p8 bra 	$L__BB0_11;
	mov.u64 	%rd28, $str$4;
	cvta.global.u64 	%rd29, %rd28;
	{ // callseq 2, 0
	.param .b64 param0;
	st.param.b64 	[param0], %rd29;
	.param .b64 param1;
	st.param.b64 	[param1], 0;
	.param .b32 retval0;
	call.uni (retval0), 
	vprintf, 
	(
	param0, 
	param1
	);
	ld.param.b32 	%r21, [retval0];
	} // callseq 2
	st.local.u32 	[%rd1], %r3;
	mov.u64 	%rd30, $str$5;
	cvta.global.u64 	%rd31, %rd30;
	{ // callseq 3, 0
	.param .b64 param0;
	st.param.b64 	[param0], %rd31;
	.param .b64 param1;
	st.param.b64 	[param1], %rd8;
	.param .b32 retval0;
	call.uni (retval0), 
	vprintf, 
	(
	param0, 
	param1
	);
	ld.param.b32 	%r23, [retval0];
	} // callseq 3
	st.global.u32 	[%rd4], %r4;
	mov.u64 	%rd34, parent;
	add.s64 	%rd35, %rd34, %rd26;
	st.global.u32 	[%rd35], %r8;
	ld.global.u32 	%r25, [Q];
	setp.eq.s32 	%p9, %r25, %r3;
	ld.global.u32 	%r26, [Q+4];
	setp.eq.s32 	%p10, %r26, %r3;
	or.pred  	%p11, %p9, %p10;
	ld.global.u32 	%r28, [Q+8];
	setp.eq.s32 	%p12, %r28, %r3;
	or.pred  	%p13, %p11, %p12;
	ld.global.u32 	%r30, [Q+12];
	setp.eq.s32 	%p14, %r30, %r3;
	or.pred  	%p15, %p13, %p14;
	ld.global.u32 	%r32, [Q+16];
	setp.eq.s32 	%p16, %r32, %r3;
	or.pred  	%p17, %p15, %p16;
	ld.global.u32 	%r34, [Q+20];
	setp.eq.s32 	%p18, %r34, %r3;
	or.pred  	%p19, %p17, %p18;
	ld.global.u32 	%r36, [Q+24];
	setp.eq.s32 	%p20, %r36, %r3;
	or.pred  	%p21, %p19, %p20;
	ld.global.u32 	%r38, [Q+28];
	setp.eq.s32 	%p22, %r38, %r3;
	or.pred  	%p23, %p21, %p22;
	ld.global.u32 	%r40, [Q+32];
	setp.eq.s32 	%p24, %r40, %r3;
	or.pred  	%p25, %p23, %p24;
	ld.global.u32 	%r42, [Q+36];
	setp.eq.s32 	%p26, %r42, %r3;
	or.pred  	%p27, %p25, %p26;
	ld.global.u32 	%r44, [Q+40];
	setp.eq.s32 	%p28, %r44, %r3;
	or.pred  	%p29, %p27, %p28;
	ld.global.u32 	%r46, [Q+44];
	setp.eq.s32 	%p30, %r46, %r3;
	or.pred  	%p31, %p29, %p30;
	ld.global.u32 	%r48, [Q+48];
	setp.eq.s32 	%p32, %r48, %r3;
	or.pred  	%p33, %p31, %p32;
	ld.global.u32 	%r50, [Q+52];
	setp.eq.s32 	%p34, %r50, %r3;
	or.pred  	%p35, %p33, %p34;
	ld.global.u32 	%r52, [Q+56];
	setp.eq.s32 	%p36, %r52, %r3;
	or.pred  	%p37, %p35, %p36;
	ld.global.u32 	%r54, [Q+60];
	setp.eq.s32 	%p38, %r54, %r3;
	or.pred  	%p39, %p37, %p38;
	ld.global.u32 	%r56, [Q+64];
	setp.eq.s32 	%p40, %r56, %r3;
	or.pred  	%p41, %p39, %p40;
	ld.global.u32 	%r58, [Q+68];
	setp.eq.s32 	%p42, %r58, %r3;
	or.pred  	%p43, %p41, %p42;
	ld.global.u32 	%r60, [Q+72];
	setp.eq.s32 	%p44, %r60, %r3;
	or.pred  	%p45, %p43, %p44;
	ld.global.u32 	%r62, [Q+76];
	setp.eq.s32 	%p46, %r62, %r3;
	or.pred  	%p47, %p45, %p46;
	ld.global.u32 	%r64, [Q+80];
	setp.eq.s32 	%p48, %r64, %r3;
	or.pred  	%p49, %p47, %p48;
	ld.global.u32 	%r66, [Q+84];
	setp.eq.s32 	%p50, %r66, %r3;
	or.pred  	%p51, %p49, %p50;
	ld.global.u32 	%r68, [Q+88];
	setp.eq.s32 	%p52, %r68, %r3;
	or.pred  	%p53, %p51, %p52;
	ld.global.u32 	%r70, [Q+92];
	setp.eq.s32 	%p54, %r70, %r3;
	or.pred  	%p55, %p53, %p54;
	ld.global.u32 	%r72, [Q+96];
	setp.eq.s32 	%p56, %r72, %r3;
	or.pred  	%p57, %p55, %p56;
	ld.global.u32 	%r74, [Q+100];
	setp.eq.s32 	%p58, %r74, %r3;
	or.pred  	%p59, %p57, %p58;
	ld.global.u32 	%r76, [Q+104];
	setp.eq.s32 	%p60, %r76, %r3;
	or.pred  	%p61, %p59, %p60;
	ld.global.u32 	%r78, [Q+108];
	setp.eq.s32 	%p62, %r78, %r3;
	or.pred  	%p63, %p61, %p62;
	ld.global.u32 	%r80, [Q+112];
	setp.eq.s32 	%p64, %r80, %r3;
	or.pred  	%p65, %p63, %p64;
	ld.global.u32 	%r82, [Q+116];
	setp.eq.s32 	%p66, %r82, %r3;
	or.pred  	%p67, %p65, %p66;
	@%p67 bra 	$L__BB0_11;
	atom.global.add.u32 	%r84, [Q_index], 1;
	mul.wide.s32 	%rd36, %r84, 4;
	mov.u64 	%rd37, Q;
	add.s64 	%rd38, %rd37, %rd36;
	st.global.u32 	[%rd38], %r3;
$L__BB0_11:
	bar.sync 	0;
$L__BB0_12:
	ret;
$L__BB0_13:
	mov.b16 	%rs2, 1;
	st.global.u8 	[%rd2], %rs2;
	atom.global.add.u32 	%r85, [T_index], 1;
	mul.wide.s32 	%rd39, %r85, 8;
	mov.u64 	%rd40, T;
	add.s64 	%rd41, %rd40, %rd39;
	st.global.u32 	[%rd41], %r3;
	st.global.u32 	[%rd41+4], %r8;
	atom.global.add.u32 	%r86, [R_index], 1;
	mul.wide.s32 	%rd42, %r86, 4;
	mov.u64 	%rd43, R;
	add.s64 	%rd44, %rd43, %rd42;
	st.global.u32 	[%rd44], %r3;
	st.local.u32 	[%rd1], %r8;
	mov.u64 	%rd45, $str$2;
	cvta.global.u64 	%rd46, %rd45;
	{ // callseq 4, 0
	.param .b64 param0;
	st.param.b64 	[param0], %rd46;
	.param .b64 param1;
	st.param.b64 	[param1], %rd8;
	.param .b32 retval0;
	call.uni (retval0), 
	vprintf, 
	(
	param0, 
	param1
	);
	ld.param.b32 	%r87, [retval0];
	} // callseq 4
	st.local.u32 	[%rd1], %r3;
	mov.u64 	%rd48, $str$3;
	cvta.global.u64 	%rd49, %rd48;
	{ // callseq 5, 0
	.param .b64 param0;
	st.param.b64 	[param0], %rd49;
	.param .b64 param1;
	st.param.b64 	[param1], %rd8;
	.param .b32 retval0;
	call.uni (retval0), 
	vprintf, 
	(
	param0, 
	param1
	);
	ld.param.b32 	%r89, [retval0];
	} // callseq 5
	bra.uni 	$L__BB0_11;

}


// ===== COMPILED SASS (sm_100) =====

	.target	sm_100

	.elftype	@"ET_EXEC"


//--------------------- .note.nv.tkinfo           --------------------------
	.section	.note.nv.tkinfo,"",@"SHT_NOTE"
	.sectionflags	@"SHF_NOTE_NV_TKINFO"
	.tkinfo
        /*0018*/ 	.word	0x00000002
        /*0030*/ 	.string	""
        /*0030*/ 	.string	"ptxas"
        /*0030*/ 	.string	"Cuda compilation tools, release 13.0, V13.0.88"
        /*0030*/ 	.string	"Build cuda_13.0.r13.0/compiler.36424714_0"
        /*0030*/ 	.string	"-arch sm_100 -m 64 "



//--------------------- .note.nv.cuinfo           --------------------------
	.section	.note.nv.cuinfo,"",@"SHT_NOTE"
	.sectionflags	@"SHF_NOTE_NV_CUINFO"
        /*0018*/ 	.short	0x0002
        /*001a*/ 	.short	0x0064
        /*001c*/ 	.short	0x0082
	.zero		2


//--------------------- .nv.info                  --------------------------
	.section	.nv.info,"",@"SHT_CUDA_INFO"
	.align	4


	//----- nvinfo : EIATTR_REGCOUNT
	.align		4
        /*0000*/ 	.byte	0x04, 0x2f
        /*0002*/ 	.short	(.L_20 - .L_19)
	.align		4
.L_19:
        /*0004*/ 	.word	index@(_Z20parallel_processEdgePiS_S_i)
        /*0008*/ 	.word	0x00000020


	//----- nvinfo : EIATTR_FRAME_SIZE
	.align		4
.L_20:
        /*000c*/ 	.byte	0x04, 0x11
        /*000e*/ 	.short	(.L_22 - .L_21)
	.align		4
.L_21:
        /*0010*/ 	.word	index@(_Z20parallel_processEdgePiS_S_i)
        /*0014*/ 	.word	0x00000010


	//----- nvinfo : EIATTR_MIN_STACK_SIZE
	.align		4
.L_22:
        /*0018*/ 	.byte	0x04, 0x12
        /*001a*/ 	.short	(.L_24 - .L_23)
	.align		4
.L_23:
        /*001c*/ 	.word	index@(_Z20parallel_processEdgePiS_S_i)
        /*0020*/ 	.word	0x00000010
.L_24:


//--------------------- .nv.compat                --------------------------
	.section	.nv.compat,"",@"SHT_CUDA_COMPAT_INFO"
	.align	4
        /*0000*/ 	.byte	0x02, 0x09, 0x00, 0x00, 0x02, 0x02, 0x01, 0x00, 0x02, 0x05, 0x05, 0x00, 0x03, 0x07, 0x01, 0x01
        /*0010*/ 	.byte	0x02, 0x03, 0x00, 0x00, 0x02, 0x06, 0x01, 0x00, 0x04, 0x0b, 0x08, 0x00, 0x09, 0x00, 0x00, 0x00
        /*0020*/ 	.byte	0x00, 0x00, 0x00, 0x00


//--------------------- .nv.info._Z20parallel_processEdgePiS_S_i --------------------------
	.section	.nv.info._Z20parallel_processEdgePiS_S_i,"",@"SHT_CUDA_INFO"
	.sectionflags	@""
	.align	4


	//----- nvinfo : EIATTR_CUDA_API_VERSION
	.align		4
        /*0000*/ 	.byte	0x04, 0x37
        /*0002*/ 	.short	(.L_26 - .L_25)
.L_25:
        /*0004*/ 	.word	0x00000082


	//----- nvinfo : EIATTR_KPARAM_INFO
	.align		4
.L_26:
        /*0008*/ 	.byte	0x04, 0x17
        /*000a*/ 	.short	(.L_28 - .L_27)
.L_27:
        /*000c*/ 	.word	0x00000000
        /*0010*/ 	.short	0x0003
        /*0012*/ 	.short	0x0018
        /*0014*/ 	.byte	0x00, 0xf0, 0x11, 0x00


	//----- nvinfo : EIATTR_KPARAM_INFO
	.align		4
.L_28:
        /*0018*/ 	.byte	0x04, 0x17
        /*001a*/ 	.short	(.L_30 - .L_29)
.L_29:
        /*001c*/ 	.word	0x00000000
        /*0020*/ 	.short	0x0002
        /*0022*/ 	.short	0x0010
        /*0024*/ 	.byte	0x00, 0xf5, 0x21, 0x00


	//----- nvinfo : EIATTR_KPARAM_INFO
	.align		4
.L_30:
        /*0028*/ 	.byte	0x04, 0x17
        /*002a*/ 	.short	(.L_32 - .L_31)
.L_31:
        /*002c*/ 	.word	0x00000000
        /*0030*/ 	.short	0x0001
        /*0032*/ 	.short	0x0008
        /*0034*/ 	.byte	0x00, 0xf5, 0x21, 0x00


	//----- nvinfo : EIATTR_KPARAM_INFO
	.align		4
.L_32:
        /*0038*/ 	.byte	0x04, 0x17
        /*003a*/ 	.short	(.L_34 - .L_33)
.L_33:
        /*003c*/ 	.word	0x00000000
        /*0040*/ 	.short	0x0000
        /*0042*/ 	.short	0x0000
        /*0044*/ 	.byte	0x00, 0xf5, 0x21, 0x00


	//----- nvinfo : EIATTR_SPARSE_MMA_MASK
	.align		4
.L_34:
        /*0048*/ 	.byte	0x03, 0x50
        /*004a*/ 	.short	0x0000


	//----- nvinfo : EIATTR_MAXREG_COUNT
	.align		4
        /*004c*/ 	.byte	0x03, 0x1b
        /*004e*/ 	.short	0x00ff


	//----- nvinfo : EIATTR_NUM_BARRIERS
	.align		4
        /*0050*/ 	.byte	0x02, 0x4c
        /*0052*/ 	.byte	0x01
	.zero		1


	//----- nvinfo : EIATTR_EXTERNS
	.align		4
        /*0054*/ 	.byte	0x04, 0x0f
        /*0056*/ 	.short	(.L_36 - .L_35)


	//   ....[0]....
	.align		4
.L_35:
        /*0058*/ 	.word	index@(vprintf)


	//----- nvinfo : EIATTR_MERCURY_ISA_VERSION
	.align		4
.L_36:
        /*005c*/ 	.byte	0x03, 0x5f
        /*005e*/ 	.short	0x0101


	//----- nvinfo : EIATTR_INT_WARP_WIDE_INSTR_OFFSETS
	.align		4
        /*0060*/ 	.byte	0x04, 0x31
        /*0062*/ 	.short	(.L_38 - .L_37)


	//   ....[0]....
.L_37:
        /*0064*/ 	.word	0x00000a10


	//   ....[1]....
        /*0068*/ 	.word	0x00000ab0


	//   ....[2]....
        /*006c*/ 	.word	0x00000b10


	//   ....[3]....
        /*0070*/ 	.word	0x00000bf0


	//   ....[4]....
        /*0074*/ 	.word	0x00000ca0


	//----- nvinfo : EIATTR_VRC_CTA_INIT_COUNT
	.align		4
.L_38:
        /*0078*/ 	.byte	0x02, 0x4a
	.zero		1
	.zero		1


	//----- nvinfo : EIATTR_SYSCALL_OFFSETS
	.align		4
        /*007c*/ 	.byte	0x04, 0x46
        /*007e*/ 	.short	(.L_40 - .L_39)


	//   ....[0]....
.L_39:
        /*0080*/ 	.word	0x000001e0


	//   ....[1]....
        /*0084*/ 	.word	0x000002f0


	//   ....[2]....
        /*0088*/ 	.word	0x00000530


	//   ....[3]....
        /*008c*/ 	.word	0x000005c0


	//   ....[4]....
        /*0090*/ 	.word	0x00000d20


	//   ....[5]....
        /*0094*/ 	.word	0x00000db0


	//----- nvinfo : EIATTR_EXIT_INSTR_OFFSETS
	.align		4
.L_40:
        /*0098*/ 	.byte	0x04, 0x1c
        /*009a*/ 	.short	(.L_42 - .L_41)


	//   ....[0]....
.L_41:
        /*009c*/ 	.word	0x000000e0


	//   ....[1]....
        /*00a0*/ 	.word	0x00000140


	//   ....[2]....
        /*00a4*/ 	.word	0x00000de0


	//----- nvinfo : EIATTR_CRS_STACK_SIZE
	.align		4
.L_42:
        /*00a8*/ 	.byte	0x04, 0x1e
        /*00aa*/ 	.short	(.L_44 - .L_43)
.L_43:
        /*00ac*/ 	.word	0x00000000


	//----- nvinfo : EIATTR_CBANK_PARAM_SIZE
	.align		4
.L_44:
        /*00b0*/ 	.byte	0x03, 0x19
        /*00b2*/ 	.short	0x001c


	//----- nvinfo : EIATTR_PARAM_CBANK
	.align		4
        /*00b4*/ 	.byte	0x04, 0x0a
        /*00b6*/ 	.short	(.L_46 - .L_45)
	.align		4
.L_45:
        /*00b8*/ 	.word	index@(.nv.constant0._Z20parallel_processEdgePiS_S_i)
        /*00bc*/ 	.short	0x0380
        /*00be*/ 	.short	0x001c


	//----- nvinfo : EIATTR_SW_WAR
	.align		4
.L_46:
        /*00c0*/ 	.byte	0x04, 0x36
        /*00c2*/ 	.short	(.L_48 - .L_47)
.L_47:
        /*00c4*/ 	.word	0x00000008
.L_48:


//--------------------- .nv.callgraph             --------------------------
	.section	.nv.callgraph,"",@"SHT_CUDA_CALLGRAPH"
	.align	4
	.sectionentsize	8
	.align		4
        /*0000*/ 	.word	0x00000000
	.align		4
        /*0004*/ 	.word	0xffffffff
	.align		4
        /*0008*/ 	.word	index@(_Z20parallel_processEdgePiS_S_i)
	.align		4
        /*000c*/ 	.word	index@(vprintf)
	.align		4
        /*0010*/ 	.word	0x00000000
	.align		4
        /*0014*/ 	.word	0xfffffffe
	.align		4
        /*0018*/ 	.word	0x00000000
	.align		4
        /*001c*/ 	.word	0xfffffffd
	.align		4
        /*0020*/ 	.word	0x00000000
	.align		4
        /*0024*/ 	.word	0xfffffffc


//--------------------- .nv.constant4             --------------------------
	.section	.nv.constant4,"a",@progbits
	.align	8
	.align		8
.nv.constant4:
        /*0000*/ 	.dword	vprintf
	.align		8
        /*0008*/ 	.dword	parent
	.align		8
        /*0010*/ 	.dword	dist
	.align		8
        /*0018*/ 	.dword	fixed
	.align		8
        /*0020*/ 	.dword	Q
	.align		8
        /*0028*/ 	.dword	R
	.align		8
        /*0030*/ 	.dword	T
	.align		8
        /*0038*/ 	.dword	mwe
	.align		8
        /*0040*/ 	.dword	z_device
	.align		8
        /*0048*/ 	.dword	Q_index
	.align		8
        /*0050*/ 	.dword	R_index
	.align		8
        /*0058*/ 	.dword	mwe_index
	.align		8
        /*0060*/ 	.dword	T_index
	.align		8
        /*0068*/ 	.dword	edge_cnt
	.align		8
        /*0070*/ 	.dword	$str
	.align		8
        /*0078*/ 	.dword	$str$1
	.align		8
        /*0080*/ 	.dword	$str$2
	.align		8
        /*0088*/ 	.dword	$str$3
	.align		8
        /*0090*/ 	.dword	$str$4
	.align		8
        /*0098*/ 	.dword	$str$5


//--------------------- .text._Z20parallel_processEdgePiS_S_i --------------------------
	.section	.text._Z20parallel_processEdgePiS_S_i,"ax",@progbits
	.align	128
        .global         _Z20parallel_processEdgePiS_S_i
        .type           _Z20parallel_processEdgePiS_S_i,@function
        .size           _Z20parallel_processEdgePiS_S_i,(.L_x_11 - _Z20parallel_processEdgePiS_S_i)
        .other          _Z20parallel_processEdgePiS_S_i,@"STO_CUDA_ENTRY STV_DEFAULT"
_Z20parallel_processEdgePiS_S_i:
.text._Z20parallel_processEdgePiS_S_i:
[----:B------:R-:W0:Y:S08]  /*0000*/  LDC R1, c[0x0][0x37c] ;  /* 0x0000df00ff017b82 */ /* 0x000e300000000800 */
[----:B------:R-:W1:Y:S01]  /*0010*/  LDC.64 R4, c[0x4][0x68] ;  /* 0x01001a00ff047b82 */ /* 0x000e620000000a00 */
[----:B------:R-:W1:Y:S01]  /*0020*/  LDCU.64 UR36, c[0x0][0x358] ;  /* 0x00006b00ff2477ac */ /* 0x000e620008000a00 */
[----:B0-----:R-:W-:Y:S01]  /*0030*/  VIADD R1, R1, 0xfffffff0 ;  /* 0xfffffff001017836 */ /* 0x001fe20000000000 */
[----:B-1----:R-:W2:Y:S01]  /*0040*/  LDG.E R4, desc[UR36][R4.64] ;  /* 0x0000002404047981 */ /* 0x002ea2000c1e1900 */
[----:B------:R-:W0:Y:S01]  /*0050*/  LDCU UR5, c[0x0][0x2fc] ;  /* 0x00005f80ff0577ac */ /* 0x000e220008000800 */
[----:B------:R-:W1:Y:S01]  /*0060*/  S2R R0, SR_TID.X ;  /* 0x0000000000007919 */ /* 0x000e620000002100 */
[----:B------:R-:W1:Y:S01]  /*0070*/  LDCU UR6, c[0x0][0x360] ;  /* 0x00006c00ff0677ac */ /* 0x000e620008000800 */
[----:B------:R-:W1:Y:S01]  /*0080*/  S2R R17, SR_CTAID.X ;  /* 0x0000000000117919 */ /* 0x000e620000002500 */
[----:B------:R-:W3:Y:S02]  /*0090*/  LDCU UR4, c[0x0][0x2f8] ;  /* 0x00005f00ff0477ac */ /* 0x000ee40008000800 */
[----:B---3--:R-:W-:-:S05]  /*00a0*/  IADD3 R2, P1, PT, R1, UR4, RZ ;  /* 0x0000000401027c10 */ /* 0x008fca000ff3e0ff */
[----:B0-----:R-:W-:Y:S02]  /*00b0*/  IMAD.X R22, RZ, RZ, UR5, P1 ;  /* 0x00000005ff167e24 */ /* 0x001fe400088e06ff */
[----:B-1----:R-:W-:-:S05]  /*00c0*/  IMAD R17, R17, UR6, R0 ;  /* 0x0000000611117c24 */ /* 0x002fca000f8e0200 */
[----:B--2---:R-:W-:-:S13]  /*00d0*/  ISETP.GE.AND P0, PT, R17, R4, PT ;  /* 0x000000041100720c */ /* 0x004fda0003f06270 */
[----:B------:R-:W-:Y:S05]  /*00e0*/  @P0 EXIT ;  /* 0x000000000000094d */ /* 0x000fea0003800000 */
[----:B------:R-:W0:Y:S01]  /*00f0*/  LDC.64 R4, c[0x0][0x380] ;  /* 0x0000e000ff047b82 */ /* 0x000e220000000a00 */
[----:B------:R-:W1:Y:S01]  /*0100*/  LDCU UR4, c[0x0][0x398] ;  /* 0x00007300ff0477ac */ /* 0x000e620008000800 */
[----:B0-----:R-:W-:-:S06]  /*0110*/  IMAD.WIDE R4, R17, 0x4, R4 ;  /* 0x0000000411047825 */ /* 0x001fcc00078e0204 */
[----:B------:R-:W1:Y:S02]  /*0120*/  LDG.E R4, desc[UR36][R4.64] ;  /* 0x0000002404047981 */ /* 0x000e64000c1e1900 */
[----:B-1----:R-:W-:-:S13]  /*0130*/  ISETP.NE.AND P0, PT, R4, UR4, PT ;  /* 0x0000000404007c0c */ /* 0x002fda000bf05270 */
[----:B------:R-:W-:Y:S05]  /*0140*/  @P0 EXIT ;  /* 0x000000000000094d */ /* 0x000fea0003800000 */
[----:B------:R-:W-:Y:S01]  /*0150*/  MOV R16, 0x0 ;  /* 0x0000000000107802 */ /* 0x000fe20000000f00 */
[----:B------:R0:W-:Y:S01]  /*0160*/  STL [R1], R0 ;  /* 0x0000000001007387 */ /* 0x0001e20000100800 */
[----:B------:R-:W1:Y:S01]  /*0170*/  LDCU.64 UR4, c[0x4][0x70] ;  /* 0x01000e00ff0477ac */ /* 0x000e620008000a00 */
[----:B------:R-:W-:Y:S01]  /*0180*/  IMAD.MOV.U32 R6, RZ, RZ, R2 ;  /* 0x000000ffff067224 */ /* 0x000fe200078e0002 */
[----:B------:R0:W2:Y:S01]  /*0190*/  LDC.64 R8, c[0x4][R16] ;  /* 0x0100000010087b82 */ /* 0x0000a20000000a00 */
[----:B------:R-:W-:Y:S02]  /*01a0*/  IMAD.MOV.U32 R7, RZ, RZ, R22 ;  /* 0x000000ffff077224 */ /* 0x000fe400078e0016 */
[----:B-1----:R-:W-:Y:S02]  /*01b0*/  IMAD.U32 R4, RZ, RZ, UR4 ;  /* 0x00000004ff047e24 */ /* 0x002fe4000f8e00ff */
[----:B0-----:R-:W-:-:S07]  /*01c0*/  IMAD.U32 R5, RZ, RZ, UR5 ;  /* 0x00000005ff057e24 */ /* 0x001fce000f8e00ff */
[----:B------:R-:W-:-:S07]  /*01d0*/  LEPC R20, `(.L_x_0) ;  /* 0x000000001014794e */ /* 0x000fce0000000000 */
[----:B--2---:R-:W-:Y:S05]  /*01e0*/  CALL.ABS.NOINC R8 ;  /* 0x0000000008007343 */ /* 0x004fea0003c00000 */
.L_x_0:
[----:B------:R-:W0:Y:S01]  /*01f0*/  LDC.64 R8, c[0x0][0x388] ;  /* 0x0000e200ff087b82 */ /* 0x000e220000000a00 */
[----:B------:R-:W1:Y:S07]  /*0200*/  LDCU.64 UR4, c[0x4][0x78] ;  /* 0x01000f00ff0477ac */ /* 0x000e6e0008000a00 */
[----:B------:R-:W2:Y:S08]  /*0210*/  LDC.64 R10, c[0x0][0x390] ;  /* 0x0000e400ff0a7b82 */ /* 0x000eb00000000a00 */
[----:B------:R-:W3:Y:S01]  /*0220*/  LDC R18, c[0x0][0x398] ;  /* 0x0000e600ff127b82 */ /* 0x000ee20000000800 */
[----:B0-----:R-:W-:-:S05]  /*0230*/  IMAD.WIDE R8, R17, 0x4, R8 ;  /* 0x0000000411087825 */ /* 0x001fca00078e0208 */
[----:B------:R-:W3:Y:S01]  /*0240*/  LDG.E R19, desc[UR36][R8.64] ;  /* 0x0000002408137981 */ /* 0x000ee2000c1e1900 */
[----:B--2---:R-:W-:-:S05]  /*0250*/  IMAD.WIDE R10, R17, 0x4, R10 ;  /* 0x00000004110a7825 */ /* 0x004fca00078e020a */
[----:B------:R-:W2:Y:S01]  /*0260*/  LDG.E R23, desc[UR36][R10.64] ;  /* 0x000000240a177981 */ /* 0x000ea2000c1e1900 */
[----:B------:R-:W0:Y:S01]  /*0270*/  LDC.64 R16, c[0x4][R16] ;  /* 0x0100000010107b82 */ /* 0x000e220000000a00 */
[----:B-1----:R-:W-:Y:S02]  /*0280*/  IMAD.U32 R4, RZ, RZ, UR4 ;  /* 0x00000004ff047e24 */ /* 0x002fe4000f8e00ff */
[----:B------:R-:W-:Y:S02]  /*0290*/  IMAD.U32 R5, RZ, RZ, UR5 ;  /* 0x00000005ff057e24 */ /* 0x000fe4000f8e00ff */
[----:B------:R-:W-:Y:S02]  /*02a0*/  IMAD.MOV.U32 R6, RZ, RZ, R2 ;  /* 0x000000ffff067224 */ /* 0x000fe400078e0002 */
[----:B------:R-:W-:Y:S01]  /*02b0*/  IMAD.MOV.U32 R7, RZ, RZ, R22 ;  /* 0x000000ffff077224 */ /* 0x000fe200078e0016 */
[----:B---3--:R1:W-:Y:S04]  /*02c0*/  STL.64 [R1], R18 ;  /* 0x0000001201007387 */ /* 0x0083e80000100a00 */
[----:B0-2---:R1:W-:Y:S02]  /*02d0*/  STL [R1+0x8], R23 ;  /* 0x0000081701007387 */ /* 0x0053e40000100800 */
[----:B------:R-:W-:-:S07]  /*02e0*/  LEPC R20, `(.L_x_1) ;  /* 0x000000001014794e */ /* 0x000fce0000000000 */
[----:B-1----:R-:W-:Y:S05]  /*02f0*/  CALL.ABS.NOINC R16 ;  /* 0x0000000010007343 */ /* 0x002fea0003c00000 */
.L_x_1:
[----:B------:R-:W0:Y:S02]  /*0300*/  LDCU.64 UR4, c[0x4][0x18] ;  /* 0x01000300ff0477ac */ /* 0x000e240008000a00 */
[----:B0-----:R-:W-:-:S04]  /*0310*/  IADD3 R4, P0, PT, R19, UR4, RZ ;  /* 0x0000000413047c10 */ /* 0x001fc8000ff1e0ff */
[----:B------:R-:W-:-:S05]  /*0320*/  LEA.HI.X.SX32 R5, R19, UR5, 0x1, P0 ;  /* 0x0000000513057c11 */ /* 0x000fca00080f0eff */
[----:B------:R-:W2:Y:S02]  /*0330*/  LDG.E.U8 R0, desc[UR36][R4.64] ;  /* 0x0000002404007981 */ /* 0x000ea4000c1e1100 */
[----:B--2---:R-:W-:-:S13]  /*0340*/  ISETP.NE.AND P0, PT, R0, RZ, PT ;  /* 0x000000ff0000720c */ /* 0x004fda0003f05270 */
[----:B------:R-:W-:Y:S05]  /*0350*/  @P0 BRA `(.L_x_2) ;  /* 0x0000000800980947 */ /* 0x000fea0003800000 */
[----:B------:R-:W0:Y:S02]  /*0360*/  LDC.64 R6, c[0x4][0x68] ;  /* 0x01001a00ff067b82 */ /* 0x000e240000000a00 */
[----:B0-----:R-:W2:Y:S02]  /*0370*/  LDG.E R3, desc[UR36][R6.64] ;  /* 0x0000002406037981 */ /* 0x001ea4000c1e1900 */
[----:B--2---:R-:W-:-:S13]  /*0380*/  ISETP.GE.AND P0, PT, R3, 0x1, PT ;  /* 0x000000010300780c */ /* 0x004fda0003f06270 */
[----:B------:R-:W-:Y:S05]  /*0390*/  @!P0 BRA `(.L_x_3) ;  /* 0x0000000000348947 */ /* 0x000fea0003800000 */
[----:B------:R-:W0:Y:S01]  /*03a0*/  LDC R0, c[0x0][0x398] ;  /* 0x0000e600ff007b82 */ /* 0x000e220000000800 */
[----:B------:R-:W-:-:S07]  /*03b0*/  IMAD.MOV.U32 R10, RZ, RZ, RZ ;  /* 0x000000ffff0a7224 */ /* 0x000fce00078e00ff */
[----:B------:R-:W1:Y:S02]  /*03c0*/  LDC.64 R6, c[0x4][0x38] ;  /* 0x01000e00ff067b82 */ /* 0x000e640000000a00 */
.L_x_6:
[----:B-1----:R-:W-:-:S05]  /*03d0*/  IMAD.WIDE.U32 R8, R10, 0x8, R6 ;  /* 0x000000080a087825 */ /* 0x002fca00078e0006 */
[----:B------:R-:W0:Y:S02]  /*03e0*/  LDG.E R11, desc[UR36][R8.64] ;  /* 0x00000024080b7981 */ /* 0x000e24000c1e1900 */
[----:B0-----:R-:W-:-:S13]  /*03f0*/  ISETP.NE.AND P0, PT, R11, R0, PT ;  /* 0x000000000b00720c */ /* 0x001fda0003f05270 */
[----:B------:R-:W-:Y:S05]  /*0400*/  @P0 BRA `(.L_x_4) ;  /* 0x00000000000c0947 */ /* 0x000fea0003800000 */
[----:B------:R-:W2:Y:S02]  /*0410*/  LDG.E R8, desc[UR36][R8.64+0x4] ;  /* 0x0000042408087981 */ /* 0x000ea4000c1e1900 */
[----:B--2---:R-:W-:-:S13]  /*0420*/  ISETP.NE.AND P0, PT, R8, R19, PT ;  /* 0x000000130800720c */ /* 0x004fda0003f05270 */
[----:B------:R-:W-:Y:S05]  /*0430*/  @!P0 BRA `(.L_x_5) ;  /* 0x0000000400b08947 */ /* 0x000fea0003800000 */
.L_x_4:
[----:B------:R-:W-:-:S05]  /*0440*/  VIADD R10, R10, 0x1 ;  /* 0x000000010a0a7836 */ /* 0x000fca0000000000 */
[----:B------:R-:W-:-:S13]  /*0450*/  ISETP.NE.AND P0, PT, R10, R3, PT ;  /* 0x000000030a00720c */ /* 0x000fda0003f05270 */
[----:B------:R-:W-:Y:S05]  /*0460*/  @P0 BRA `(.L_x_6) ;  /* 0xfffffffc00d80947 */ /* 0x000fea000383ffff */
.L_x_3:
[----:B------:R-:W0:Y:S02]  /*0470*/  LDC.64 R16, c[0x4][0x10] ;  /* 0x01000400ff107b82 */ /* 0x000e240000000a00 */
[----:B0-----:R-:W-:-:S05]  /*0480*/  IMAD.WIDE R16, R19, 0x4, R16 ;  /* 0x0000000413107825 */ /* 0x001fca00078e0210 */
[----:B------:R-:W2:Y:S02]  /*0490*/  LDG.E R0, desc[UR36][R16.64] ;  /* 0x0000002410007981 */ /* 0x000ea4000c1e1900 */
[----:B--2---:R-:W-:-:S13]  /*04a0*/  ISETP.GT.AND P0, PT, R0, R23, PT ;  /* 0x000000170000720c */ /* 0x004fda0003f04270 */
[----:B------:R-:W-:Y:S05]  /*04b0*/  @!P0 BRA `(.L_x_2) ;  /* 0x0000000800408947 */ /* 0x000fea0003800000 */
[----:B------:R-:W-:Y:S01]  /*04c0*/  MOV R18, 0x0 ;  /* 0x0000000000127802 */ /* 0x000fe20000000f00 */
[----:B------:R-:W0:Y:S01]  /*04d0*/  LDCU.64 UR4, c[0x4][0x90] ;  /* 0x01001200ff0477ac */ /* 0x000e220008000a00 */
[----:B------:R-:W-:Y:S02]  /*04e0*/  CS2R R6, SRZ ;  /* 0x0000000000067805 */ /* 0x000fe4000001ff00 */
[----:B------:R1:W2:Y:S01]  /*04f0*/  LDC.64 R8, c[0x4][R18] ;  /* 0x0100000012087b82 */ /* 0x0002a20000000a00 */
[----:B0-----:R-:W-:Y:S02]  /*0500*/  IMAD.U32 R4, RZ, RZ, UR4 ;  /* 0x00000004ff047e24 */ /* 0x001fe4000f8e00ff */
[----:B-1----:R-:W-:-:S07]  /*0510*/  IMAD.U32 R5, RZ, RZ, UR5 ;  /* 0x00000005ff057e24 */ /* 0x002fce000f8e00ff */
[----:B------:R-:W-:-:S07]  /*0520*/  LEPC R20, `(.L_x_7) ;  /* 0x000000001014794e */ /* 0x000fce0000000000 */
[----:B--2---:R-:W-:Y:S05]  /*0530*/  CALL.ABS.NOINC R8 ;  /* 0x0000000008007343 */ /* 0x004fea0003c00000 */
.L_x_7:
[----:B------:R0:W-:Y:S01]  /*0540*/  STL [R1], R19 ;  /* 0x0000001301007387 */ /* 0x0001e20000100800 */
[----:B------:R0:W1:Y:S01]  /*0550*/  LDC.64 R8, c[0x4][R18] ;  /* 0x0100000012087b82 */ /* 0x0000620000000a00 */
[----:B------:R-:W2:Y:S01]  /*0560*/  LDCU.64 UR4, c[0x4][0x98] ;  /* 0x01001300ff0477ac */ /* 0x000ea20008000a00 */
[----:B------:R-:W-:Y:S02]  /*0570*/  IMAD.MOV.U32 R6, RZ, RZ, R2 ;  /* 0x000000ffff067224 */ /* 0x000fe400078e0002 */
[----:B------:R-:W-:Y:S02]  /*0580*/  IMAD.MOV.U32 R7, RZ, RZ, R22 ;  /* 0x000000ffff077224 */ /* 0x000fe400078e0016 */
[----:B--2---:R-:W-:Y:S02]  /*0590*/  IMAD.U32 R4, RZ, RZ, UR4 ;  /* 0x00000004ff047e24 */ /* 0x004fe4000f8e00ff */
[----:B0-----:R-:W-:-:S07]  /*05a0*/  IMAD.U32 R5, RZ, RZ, UR5 ;  /* 0x00000005ff057e24 */ /* 0x001fce000f8e00ff */
[----:B------:R-:W-:-:S07]  /*05b0*/  LEPC R20, `(.L_x_8) ;  /* 0x000000001014794e */ /* 0x000fce0000000000 */
[----:B-1----:R-:W-:Y:S05]  /*05c0*/  CALL.ABS.NOINC R8 ;  /* 0x0000000008007343 */ /* 0x002fea0003c00000 */
.L_x_8:
[----:B------:R-:W0:Y:S01]  /*05d0*/  LDC.64 R14, c[0x4][0x8] ;  /* 0x01000200ff0e7b82 */ /* 0x000e220000000a00 */
[----:B------:R-:W-:Y:S07]  /*05e0*/  STG.E desc[UR36][R16.64], R23 ;  /* 0x0000001710007986 */ /* 0x000fee000c101924 */
[----:B------:R-:W1:Y:S08]  /*05f0*/  LDC R5, c[0x0][0x398] ;  /* 0x0000e600ff057b82 */ /* 0x000e700000000800 */
[----:B------:R-:W2:Y:S01]  /*0600*/  LDC.64 R2, c[0x4][0x20] ;  /* 0x01000800ff027b82 */ /* 0x000ea20000000a00 */
[----:B0-----:R-:W-:-:S05]  /*0610*/  IMAD.WIDE R14, R19, 0x4, R14 ;  /* 0x00000004130e7825 */ /* 0x001fca00078e020e */
[----:B-1----:R0:W-:Y:S04]  /*0620*/  STG.E desc[UR36][R14.64], R5 ;  /* 0x000000050e007986 */ /* 0x0021e8000c101924 */
[----:B--2---:R-:W2:Y:S04]  /*0630*/  LDG.E R25, desc[UR36][R2.64+0x4] ;  /* 0x0000042402197981 */ /* 0x004ea8000c1e1900 */
[----:B------:R-:W3:Y:S04]  /*0640*/  LDG.E R21, desc[UR36][R2.64] ;  /* 0x0000002402157981 */ /* 0x000ee8000c1e1900 */
[----:B------:R-:W4:Y:S04]  /*0650*/  LDG.E R27, desc[UR36][R2.64+0x8] ;  /* 0x00000824021b7981 */ /* 0x000f28000c1e1900 */
[----:B------:R-:W5:Y:S04]  /*0660*/  LDG.E R29, desc[UR36][R2.64+0xc] ;  /* 0x00000c24021d7981 */ /* 0x000f68000c1e1900 */
[----:B------:R-:W5:Y:S04]  /*0670*/  LDG.E R13, desc[UR36][R2.64+0x10] ;  /* 0x00001024020d7981 */ /* 0x000f68000c1e1900 */
[----:B------:R-:W5:Y:S04]  /*0680*/  LDG.E R4, desc[UR36][R2.64+0x14] ;  /* 0x0000142402047981 */ /* 0x000f68000c1e1900 */
[----:B------:R-:W5:Y:S04]  /*0690*/  LDG.E R0, desc[UR36][R2.64+0x18] ;  /* 0x0000182402007981 */ /* 0x000f68000c1e1900 */
[----:B------:R-:W5:Y:S04]  /*06a0*/  LDG.E R11, desc[UR36][R2.64+0x1c] ;  /* 0x00001c24020b7981 */ /* 0x000f68000c1e1900 */
[----:B------:R-:W5:Y:S04]  /*06b0*/  LDG.E R9, desc[UR36][R2.64+0x20] ;  /* 0x0000202402097981 */ /* 0x000f68000c1e1900 */
[----:B------:R-:W5:Y:S04]  /*06c0*/  LDG.E R7, desc[UR36][R2.64+0x24] ;  /* 0x0000242402077981 */ /* 0x000f68000c1e1900 */
[----:B0-----:R-:W5:Y:S04]  /*06d0*/  LDG.E R5, desc[UR36][R2.64+0x28] ;  /* 0x0000282402057981 */ /* 0x001f68000c1e1900 */
[----:B------:R-:W5:Y:S04]  /*06e0*/  LDG.E R28, desc[UR36][R2.64+0x2c] ;  /* 0x00002c24021c7981 */ /* 0x000f68000c1e1900 */
        /* <DEDUP_REMOVED lines=13> */
[----:B------:R-:W5:Y:S01]  /*07c0*/  LDG.E R23, desc[UR36][R2.64+0x68] ;  /* 0x0000682402177981 */ /* 0x000f62000c1e1900 */
[----:B--2---:R-:W-:-:S03]  /*07d0*/  ISETP.NE.AND P0, PT, R25, R19, PT ;  /* 0x000000131900720c */ /* 0x004fc60003f05270 */
[----:B------:R-:W2:Y:S01]  /*07e0*/  LDG.E R25, desc[UR36][R2.64+0x74] ;  /* 0x0000742402197981 */ /* 0x000ea2000c1e1900 */
[----:B---3--:R-:W-:-:S03]  /*07f0*/  ISETP.EQ.OR P0, PT, R21, R19, !P0 ;  /* 0x000000131500720c */ /* 0x008fc60004702670 */
[----:B------:R-:W3:Y:S01]  /*0800*/  LDG.E R21, desc[UR36][R2.64+0x64] ;  /* 0x0000642402157981 */ /* 0x000ee2000c1e1900 */
[----:B----4-:R-:W-:-:S04]  /*0810*/  ISETP.EQ.OR P0, PT, R27, R19, P0 ;  /* 0x000000131b00720c */ /* 0x010fc80000702670 */
[----:B-----5:R-:W-:-:S04]  /*0820*/  ISETP.EQ.OR P0, PT, R29, R19, P0 ;  /* 0x000000131d00720c */ /* 0x020fc80000702670 */
[-C--:B------:R-:W-:Y:S02]  /*0830*/  ISETP.EQ.OR P0, PT, R13, R19.reuse, P0 ;  /* 0x000000130d00720c */ /* 0x080fe40000702670 */
[----:B------:R-:W4:Y:S02]  /*0840*/  LDG.E R13, desc[UR36][R2.64+0x6c] ;  /* 0x00006c24020d7981 */ /* 0x000f24000c1e1900 */
[-C--:B------:R-:W-:Y:S02]  /*0850*/  ISETP.EQ.OR P0, PT, R4, R19.reuse, P0 ;  /* 0x000000130400720c */ /* 0x080fe40000702670 */
[----:B------:R-:W5:Y:S02]  /*0860*/  LDG.E R4, desc[UR36][R2.64+0x70] ;  /* 0x0000702402047981 */ /* 0x000f64000c1e1900 */
[----:B------:R-:W-:-:S04]  /*0870*/  ISETP.EQ.OR P0, PT, R0, R19, P0 ;  /* 0x000000130000720c */ /* 0x000fc80000702670 */
        /* <DEDUP_REMOVED lines=18> */
[----:B---3--:R-:W-:-:S04]  /*09a0*/  ISETP.EQ.OR P0, PT, R21, R19, P0 ;  /* 0x000000131500720c */ /* 0x008fc80000702670 */
[----:B------:R-:W-:-:S04]  /*09b0*/  ISETP.EQ.OR P0, PT, R23, R19, P0 ;  /* 0x000000131700720c */ /* 0x000fc80000702670 */
[----:B----4-:R-:W-:-:S04]  /*09c0*/  ISETP.EQ.OR P0, PT, R13, R19, P0 ;  /* 0x000000130d00720c */ /* 0x010fc80000702670 */
[----:B-----5:R-:W-:-:S04]  /*09d0*/  ISETP.EQ.OR P0, PT, R4, R19, P0 ;  /* 0x000000130400720c */ /* 0x020fc80000702670 */
[----:B--2---:R-:W-:-:S13]  /*09e0*/  ISETP.EQ.OR P0, PT, R25, R19, P0 ;  /* 0x000000131900720c */ /* 0x004fda0000702670 */
[----:B------:R-:W-:Y:S05]  /*09f0*/  @P0 BRA `(.L_x_2) ;  /* 0x0000000000f00947 */ /* 0x000fea0003800000 */
[----:B------:R-:W0:Y:S01]  /*0a00*/  S2R R5, SR_LANEID ;  /* 0x0000000000057919 */ /* 0x000e220000000000 */
[----:B------:R-:W-:Y:S01]  /*0a10*/  VOTEU.ANY UR4, UPT, PT ;  /* 0x0000000000047886 */ /* 0x000fe200038e0100 */
[----:B------:R-:W1:Y:S01]  /*0a20*/  LDC.64 R2, c[0x4][0x48] ;  /* 0x01001200ff027b82 */ /* 0x000e620000000a00 */
[----:B------:R-:W0:Y:S08]  /*0a30*/  FLO.U32 R0, UR4 ;  /* 0x0000000400007d00 */ /* 0x000e3000080e0000 */
[----:B------:R-:W1:Y:S01]  /*0a40*/  POPC R9, UR4 ;  /* 0x0000000400097d09 */ /* 0x000e620008000000 */
[----:B0-----:R-:W-:Y:S01]  /*0a50*/  ISETP.EQ.U32.AND P0, PT, R0, R5, PT ;  /* 0x000000050000720c */ /* 0x001fe20003f02070 */
[----:B------:R-:W0:Y:S01]  /*0a60*/  S2R R6, SR_LTMASK ;  /* 0x0000000000067919 */ /* 0x000e220000003900 */
[----:B------:R-:W2:Y:S11]  /*0a70*/  LDC.64 R4, c[0x4][0x20] ;  /* 0x01000800ff047b82 */ /* 0x000eb60000000a00 */
[----:B-1----:R-:W3:Y:S01]  /*0a80*/  @P0 ATOMG.E.ADD.STRONG.GPU PT, R3, desc[UR36][R2.64], R9 ;  /* 0x80000009020309a8 */ /* 0x002ee200081ef124 */
[----:B0-----:R-:W-:-:S06]  /*0a90*/  LOP3.LUT R6, R6, UR4, RZ, 0xc0, !PT ;  /* 0x0000000406067c12 */ /* 0x001fcc000f8ec0ff */
[----:B------:R-:W0:Y:S01]  /*0aa0*/  POPC R6, R6 ;  /* 0x0000000600067309 */ /* 0x000e220000000000 */
[----:B---3--:R-:W0:Y:S02]  /*0ab0*/  SHFL.IDX PT, R7, R3, R0, 0x1f ;  /* 0x00001f0003077589 */ /* 0x008e2400000e0000 */
[----:B0-----:R-:W-:-:S04]  /*0ac0*/  IMAD.IADD R7, R7, 0x1, R6 ;  /* 0x0000000107077824 */ /* 0x001fc800078e0206 */
[----:B--2---:R-:W-:-:S05]  /*0ad0*/  IMAD.WIDE R4, R7, 0x4, R4 ;  /* 0x0000000407047825 */ /* 0x004fca00078e0204 */
[----:B------:R0:W-:Y:S01]  /*0ae0*/  STG.E desc[UR36][R4.64], R19 ;  /* 0x0000001304007986 */ /* 0x0001e2000c101924 */
[----:B------:R-:W-:Y:S05]  /*0af0*/  BRA `(.L_x_2) ;  /* 0x0000000000b07947 */ /* 0x000fea0003800000 */
.L_x_5:
[----:B------:R-:W0:Y:S01]  /*0b00*/  S2R R7, SR_LANEID ;  /* 0x0000000000077919 */ /* 0x000e220000000000 */
[----:B------:R-:W-:Y:S01]  /*0b10*/  VOTEU.ANY UR4, UPT, PT ;  /* 0x0000000000047886 */ /* 0x000fe200038e0100 */
[----:B------:R-:W1:Y:S01]  /*0b20*/  LDC.64 R8, c[0x4][0x60] ;  /* 0x01001800ff087b82 */ /* 0x000e620000000a00 */
[----:B------:R-:W0:Y:S01]  /*0b30*/  FLO.U32 R10, UR4 ;  /* 0x00000004000a7d00 */ /* 0x000e2200080e0000 */
[----:B------:R-:W2:Y:S06]  /*0b40*/  S2R R12, SR_LTMASK ;  /* 0x00000000000c7919 */ /* 0x000eac0000003900 */
[----:B------:R-:W3:Y:S01]  /*0b50*/  LDC.64 R14, c[0x4][0x30] ;  /* 0x01000c00ff0e7b82 */ /* 0x000ee20000000a00 */
[----:B------:R-:W1:Y:S01]  /*0b60*/  POPC R3, UR4 ;  /* 0x0000000400037d09 */ /* 0x000e620008000000 */
[----:B0-----:R-:W-:Y:S01]  /*0b70*/  ISETP.EQ.U32.AND P0, PT, R10, R7, PT ;  /* 0x000000070a00720c */ /* 0x001fe20003f02070 */
[----:B------:R-:W-:-:S05]  /*0b80*/  IMAD.MOV.U32 R7, RZ, RZ, 0x1 ;  /* 0x00000001ff077424 */ /* 0x000fca00078e00ff */
[----:B------:R0:W-:Y:S07]  /*0b90*/  STG.E.U8 desc[UR36][R4.64], R7 ;  /* 0x0000000704007986 */ /* 0x0001ee000c101124 */
[----:B-1----:R-:W4:Y:S01]  /*0ba0*/  @P0 ATOMG.E.ADD.STRONG.GPU PT, R9, desc[UR36][R8.64], R3 ;  /* 0x80000003080909a8 */ /* 0x002f2200081ef124 */
[----:B--2---:R-:W-:Y:S01]  /*0bb0*/  LOP3.LUT R12, R12, UR4, RZ, 0xc0, !PT ;  /* 0x000000040c0c7c12 */ /* 0x004fe2000f8ec0ff */
[----:B------:R-:W1:Y:S01]  /*0bc0*/  LDCU.64 UR4, c[0x4][0x80] ;  /* 0x01001000ff0477ac */ /* 0x000e620008000a00 */
[----:B0-----:R-:W0:Y:S04]  /*0bd0*/  LDC.64 R6, c[0x4][0x50] ;  /* 0x01001400ff067b82 */ /* 0x001e280000000a00 */
[----:B------:R-:W2:Y:S01]  /*0be0*/  POPC R12, R12 ;  /* 0x0000000c000c7309 */ /* 0x000ea20000000000 */
[----:B----4-:R4:W2:Y:S03]  /*0bf0*/  SHFL.IDX PT, R11, R9, R10, 0x1f ;  /* 0x00001f0a090b7589 */ /* 0x0108a600000e0000 */
[----:B----4-:R-:W4:Y:S01]  /*0c00*/  LDC.64 R8, c[0x4][0x28] ;  /* 0x01000a00ff087b82 */ /* 0x010f220000000a00 */
[----:B--2---:R-:W-:-:S04]  /*0c10*/  IMAD.IADD R11, R11, 0x1, R12 ;  /* 0x000000010b0b7824 */ /* 0x004fc800078e020c */
[----:B---3--:R-:W-:-:S05]  /*0c20*/  IMAD.WIDE R14, R11, 0x8, R14 ;  /* 0x000000080b0e7825 */ /* 0x008fca00078e020e */
[----:B------:R-:W-:Y:S04]  /*0c30*/  STG.E desc[UR36][R14.64], R19 ;  /* 0x000000130e007986 */ /* 0x000fe8000c101924 */
[----:B------:R-:W-:Y:S04]  /*0c40*/  STG.E desc[UR36][R14.64+0x4], R0 ;  /* 0x000004000e007986 */ /* 0x000fe8000c101924 */
[----:B0-----:R0:W2:Y:S01]  /*0c50*/  @P0 ATOMG.E.ADD.STRONG.GPU PT, R7, desc[UR36][R6.64], R3 ;  /* 0x80000003060709a8 */ /* 0x0010a200081ef124 */
[----:B------:R-:W-:Y:S01]  /*0c60*/  MOV R16, 0x0 ;  /* 0x0000000000107802 */ /* 0x000fe20000000f00 */
[----:B-1----:R-:W-:-:S02]  /*0c70*/  IMAD.U32 R4, RZ, RZ, UR4 ;  /* 0x00000004ff047e24 */ /* 0x002fc4000f8e00ff */
[----:B------:R-:W-:Y:S01]  /*0c80*/  STL [R1], R0 ;  /* 0x0000000001007387 */ /* 0x000fe20000100800 */
[----:B0-----:R-:W-:-:S03]  /*0c90*/  IMAD.MOV.U32 R6, RZ, RZ, R2 ;  /* 0x000000ffff067224 */ /* 0x001fc600078e0002 */
[----:B--2---:R0:W1:Y:S02]  /*0ca0*/  SHFL.IDX PT, R5, R7, R10, 0x1f ;  /* 0x00001f0a07057589 */ /* 0x00406400000e0000 */
[----:B0-----:R-:W-:Y:S02]  /*0cb0*/  IMAD.MOV.U32 R7, RZ, RZ, R22 ;  /* 0x000000ffff077224 */ /* 0x001fe400078e0016 */
[----:B-1----:R-:W-:Y:S02]  /*0cc0*/  IMAD.IADD R5, R12, 0x1, R5 ;  /* 0x000000010c057824 */ /* 0x002fe400078e0205 */
[----:B------:R0:W1:Y:S02]  /*0cd0*/  LDC.64 R12, c[0x4][R16] ;  /* 0x01000000100c7b82 */ /* 0x0000640000000a00 */
[----:B----4-:R-:W-:-:S04]  /*0ce0*/  IMAD.WIDE R8, R5, 0x4, R8 ;  /* 0x0000000405087825 */ /* 0x010fc800078e0208 */
[----:B------:R-:W-:Y:S01]  /*0cf0*/  IMAD.U32 R5, RZ, RZ, UR5 ;  /* 0x00000005ff057e24 */ /* 0x000fe2000f8e00ff */
[----:B------:R0:W-:Y:S06]  /*0d00*/  STG.E desc[UR36][R8.64], R19 ;  /* 0x0000001308007986 */ /* 0x0001ec000c101924 */
[----:B------:R-:W-:-:S07]  /*0d10*/  LEPC R20, `(.L_x_9) ;  /* 0x000000001014794e */ /* 0x000fce0000000000 */
[----:B01----:R-:W-:Y:S05]  /*0d20*/  CALL.ABS.NOINC R12 ;  /* 0x000000000c007343 */ /* 0x003fea0003c00000 */
.L_x_9:
[----:B------:R0:W-:Y:S01]  /*0d30*/  STL [R1], R19 ;  /* 0x0000001301007387 */ /* 0x0001e20000100800 */
[----:B------:R-:W1:Y:S01]  /*0d40*/  LDC.64 R16, c[0x4][R16] ;  /* 0x0100000010107b82 */ /* 0x000e620000000a00 */
[----:B------:R-:W2:Y:S01]  /*0d50*/  LDCU.64 UR4, c[0x4][0x88] ;  /* 0x01001100ff0477ac */ /* 0x000ea20008000a00 */
[----:B------:R-:W-:Y:S02]  /*0d60*/  IMAD.MOV.U32 R6, RZ, RZ, R2 ;  /* 0x000000ffff067224 */ /* 0x000fe400078e0002 */
[----:B------:R-:W-:Y:S02]  /*0d70*/  IMAD.MOV.U32 R7, RZ, RZ, R22 ;  /* 0x000000ffff077224 */ /* 0x000fe400078e0016 */
[----:B--2---:R-:W-:Y:S02]  /*0d80*/  IMAD.U32 R4, RZ, RZ, UR4 ;  /* 0x00000004ff047e24 */ /* 0x004fe4000f8e00ff */
[----:B0-----:R-:W-:-:S07]  /*0d90*/  IMAD.U32 R5, RZ, RZ, UR5 ;  /* 0x00000005ff057e24 */ /* 0x001fce000f8e00ff */
[----:B------:R-:W-:-:S07]  /*0da0*/  LEPC R20, `(.L_x_2) ;  /* 0x000000001014794e */ /* 0x000fce0000000000 */
[----:B-1----:R-:W-:Y:S05]  /*0db0*/  CALL.ABS.NOINC R16 ;  /* 0x0000000010007343 */ /* 0x002fea0003c00000 */
.L_x_2:
[----:B------:R-:W-:Y:S05]  /*0dc0*/  WARPSYNC.ALL ;  /* 0x0000000000007948 */ /* 0x000fea0003800000 */
[----:B------:R-:W-:Y:S06]  /*0dd0*/  BAR.SYNC.DEFER_BLOCKING 0x0 ;  /* 0x0000000000007b1d */ /* 0x000fec0000010000 */
[----:B------:R-:W-:Y:S05]  /*0de0*/  EXIT ;  /* 0x000000000000794d */ /* 0x000fea0003800000 */
.L_x_10:
[----:B------:R-:W-:-:S00]  /*0df0*/  BRA `(.L_x_10) ;  /* 0xfffffffc00fc7947 */ /* 0x000fc0000383ffff */
[----:B------:R-:W-:-:S00]  /*0e00*/  NOP ;  /* 0x0000000000007918 */ /* 0x000fc00000000000 */
[----:B------:R-:W-:-:S00]  /*0e10*/  NOP ;  /* 0x0000000000007918 */ /* 0x000fc00000000000 */
[----:B------:R-:W-:-:S00]  /*0e20*/  NOP ;  /* 0x0000000000007918 */ /* 0x000fc00000000000 */
[----:B------:R-:W-:-:S00]  /*0e30*/  NOP ;  /* 0x0000000000007918 */ /* 0x000fc00000000000 */
[----:B------:R-:W-:-:S00]  /*0e40*/  NOP ;  /* 0x0000000000007918 */ /* 0x000fc00000000000 */
[----:B------:R-:W-:-:S00]  /*0e50*/  NOP ;  /* 0x0000000000007918 */ /* 0x000fc00000000000 */
[----:B------:R-:W-:-:S00]  /*0e60*/  NOP ;  /* 0x0000000000007918 */ /* 0x000fc00000000000 */
[----:B------:R-:W-:-:S00]  /*0e70*/  NOP ;  /* 0x0000000000007918 */ /* 0x000fc00000000000 */
.L_x_11:


//--------------------- .nv.global.init           --------------------------
	.section	.nv.global.init,"aw",@progbits
.nv.global.init:
	.type		$str$1,@object
	.size		$str$1,($str$3 - $str$1)
$str$1:
        /*0000*/ 	.byte	0x45, 0x64, 0x67, 0x65, 0x20, 0x7b, 0x25, 0x64, 0x2c, 0x20, 0x25, 0x64, 0x2c, 0x20, 0x25, 0x64
        /*0010*/ 	.byte	0x7d, 0x20, 0x66, 0x6f, 0x75, 0x6e, 0x64, 0x20, 0x61, 0x74, 0x20, 0x6d, 0x79, 0x49, 0x44, 0x3a
        /*0020*/ 	.byte	0x25, 0x64, 0x0a, 0x00
	.type		$str$3,@object
	.size		$str$3,($str$5 - $str$3)
$str$3:
        /*0024*/ 	.byte	0x41, 0x64, 0x64, 0x69, 0x6e, 0x67, 0x20, 0x6b, 0x3a, 0x25, 0x64, 0x20, 0x74, 0x6f, 0x20, 0x54
        /*0034*/ 	.byte	0x72, 0x65, 0x65, 0x20, 0x26, 0x20, 0x52, 0x20, 0x66, 0x6f, 0x72, 0x20, 0x70, 0x72, 0x6f, 0x63
        /*0044*/ 	.byte	0x65, 0x73, 0x73, 0x69, 0x6e, 0x67, 0x0a, 0x00
	.type		$str$5,@object
	.size		$str$5,($str - $str$5)
$str$5:
        /*004c*/ 	.byte	0x41, 0x64, 0x64, 0x69, 0x6e, 0x67, 0x20, 0x6b, 0x3a, 0x25, 0x64, 0x20, 0x74, 0x6f, 0x20, 0x51
        /*005c*/ 	.byte	0x20, 0x66, 0x6f, 0x72, 0x20, 0x69, 0x6e, 0x73, 0x65, 0x72, 0x74, 0x69, 0x6e, 0x67, 0x20, 0x69
        /*006c*/ 	.byte	0x6e, 0x74, 0x6f, 0x20, 0x48, 0x65, 0x61, 0x70, 0x0a, 0x00
	.type		$str,@object
	.size		$str,($str$4 - $str)
$str:
        /*0076*/ 	.byte	0x54, 0x68, 0x72, 0x65, 0x61, 0x64, 0x20, 0x25, 0x64, 0x20, 0x6c, 0x6f, 0x6f, 0x6b, 0x69, 0x6e
        /*0086*/ 	.byte	0x67, 0x20, 0x66, 0x6f, 0x72, 0x20, 0x74, 0x68, 0x65, 0x20, 0x45, 0x64, 0x67, 0x65, 0x20, 0x74
        /*0096*/ 	.byte	0x6f, 0x20, 0x62, 0x65, 0x20, 0x70, 0x72, 0x6f, 0x63, 0x65, 0x73, 0x73, 0x65, 0x64, 0x0a, 0x00
	.type		$str$4,@object
	.size		$str$4,($str$2 - $str$4)
$str$4:
        /*00a6*/ 	.byte	0x44, 0x65, 0x73, 0x74, 0x69, 0x6e, 0x61, 0x74, 0x69, 0x6f, 0x6e, 0x20, 0x6e, 0x6f, 0x64, 0x65
        /*00b6*/ 	.byte	0x20, 0x69, 0x73, 0x20, 0x6e, 0x6f, 0x74, 0x20, 0x66, 0x69, 0x78, 0x65, 0x64, 0x20, 0x26, 0x20
        /*00c6*/ 	.byte	0x4e, 0x4f, 0x54, 0x20, 0x61, 0x20, 0x6d, 0x69, 0x6e, 0x69, 0x6d, 0x75, 0x6d, 0x20, 0x77, 0x65
        /*00d6*/ 	.byte	0x69, 0x67, 0x68, 0x74, 0x20, 0x65, 0x64, 0x67, 0x65, 0x0a, 0x00
	.type		$str$2,@object
	.size		$str$2,(.L_15 - $str$2)
$str$2:
        /*00e1*/ 	.byte	0x44, 0x65, 0x73, 0x74, 0x69, 0x6e, 0x61, 0x74, 0x69, 0x6f, 0x6e, 0x20, 0x6e, 0x6f, 0x64, 0x65
        /*00f1*/ 	.byte	0x20, 0x69, 0x73, 0x20, 0x6e, 0x6f, 0x74, 0x20, 0x66, 0x69, 0x78, 0x65, 0x64, 0x20, 0x26, 0x20
        /*0101*/ 	.byte	0x61, 0x6c, 0x73, 0x6f, 0x20, 0x61, 0x20, 0x6d, 0x69, 0x6e, 0x69, 0x6d, 0x75, 0x6d, 0x20, 0x65
        /*0111*/ 	.byte	0x64, 0x67, 0x65, 0x20, 0x66, 0x6f, 0x72, 0x20, 0x5a, 0x3a, 0x25, 0x64, 0x0a, 0x00
.L_15:


//--------------------- .nv.shared.reserved.0     --------------------------
	.section	.nv.shared.reserved.0,"aw",@nobits
	.weak		__nv_reservedSMEM_offset_0_alias
	.size		__nv_reservedSMEM_offset_0_alias, 0, 64
	.other		__nv_reservedSMEM_offset_0_alias,@"STO_CUDA_RESERVED_SHARED STV_DEFAULT"
__nv_reservedSMEM_offset_0_alias:
	.zero		0
	.zero		64


//--------------------- .nv.global                --------------------------
	.section	.nv.global,"aw",@nobits
	.align	4
.nv.global:
	.type		Q_index,@object
	.size		Q_index,(edge_cnt - Q_index)
	.other		Q_index,@"STV_DEFAULT STO_CUDA_MANAGED"
Q_index:
	.zero		4
	.type		edge_cnt,@object
	.size		edge_cnt,(mwe_index - edge_cnt)
	.other		edge_cnt,@"STV_DEFAULT STO_CUDA_MANAGED"
edge_cnt:
	.zero		4
	.type		mwe_index,@object
	.size		mwe_index,(T_index - mwe_index)
	.other		mwe_index,@"STV_DEFAULT STO_CUDA_MANAGED"
mwe_index:
	.zero		4
	.type		T_index,@object
	.size		T_index,(z_device - T_index)
	.other		T_index,@"STV_DEFAULT STO_CUDA_MANAGED"
T_index:
	.zero		4
	.type		z_device,@object
	.size		z_device,(R_index - z_device)
	.other		z_device,@"STV_DEFAULT STO_CUDA_MANAGED"
z_device:
	.zero		4
	.type		R_index,@object
	.size		R_index,(parent - R_index)
	.other		R_index,@"STV_DEFAULT STO_CUDA_MANAGED"
R_index:
	.zero		4
	.type		parent,@object
	.size		parent,(R - parent)
	.other		parent,@"STV_DEFAULT STO_CUDA_MANAGED"
parent:
	.zero		120
	.type		R,@object
	.size		R,(Q - R)
	.other		R,@"STV_DEFAULT STO_CUDA_MANAGED"
R:
	.zero		120
	.type		Q,@object
	.size		Q,(dist - Q)
	.other		Q,@"STV_DEFAULT STO_CUDA_MANAGED"
Q:
	.zero		120
	.type		dist,@object
	.size		dist,(mwe - dist)
	.other		dist,@"STV_DEFAULT STO_CUDA_MANAGED"
dist:
	.zero		120
	.type		mwe,@object
	.size		mwe,(T - mwe)
	.other		mwe,@"STV_DEFAULT STO_CUDA_MANAGED"
mwe:
	.zero		7200
	.type		T,@object
	.size		T,(fixed - T)
	.other		T,@"STV_DEFAULT STO_CUDA_MANAGED"
T:
	.zero		7200
	.type		fixed,@object
	.size		fixed,(.L_2 - fixed)
	.other		fixed,@"STV_DEFAULT STO_CUDA_MANAGED"
fixed:
	.zero		30
.L_2:


//--------------------- .nv.constant0._Z20parallel_processEdgePiS_S_i --------------------------
	.section	.nv.constant0._Z20parallel_processEdgePiS_S_i,"a",@progbits
	.sectionflags	@""
	.align	4
.nv.constant0._Z20parallel_processEdgePiS_S_i:
	.zero		924


//--------------------- SYMBOLS --------------------------

	.type		.nv.reservedSmem.offset0,@object
	.size		.nv.reservedSmem.offset0,0x4
	.type		vprintf,@function
